//
// Generated by NVIDIA NVVM Compiler
//
// Compiler Build ID: CL-36424714
// Cuda compilation tools, release 13.0, V13.0.88
// Based on NVVM 20.0.0
//

.version 9.0
.target sm_100
.address_size 64

	// .globl	_Z17matrix_operationsPiS_S_im
// _ZZ47matrix_operations_with_shared_memory_and_tilingPiS_S_imE10mat_shared has been demoted
// _ZZ47matrix_operations_with_shared_memory_and_tilingPiS_S_imE10mul_shared has been demoted

.visible .entry _Z17matrix_operationsPiS_S_im(
	.param .u64 .ptr .align 1 _Z17matrix_operationsPiS_S_im_param_0,
	.param .u64 .ptr .align 1 _Z17matrix_operationsPiS_S_im_param_1,
	.param .u64 .ptr .align 1 _Z17matrix_operationsPiS_S_im_param_2,
	.param .u32 _Z17matrix_operationsPiS_S_im_param_3,
	.param .u64 _Z17matrix_operationsPiS_S_im_param_4
)
{
	.reg .pred 	%p<10>;
	.reg .b32 	%r<109>;
	.reg .b64 	%rd<45>;

	ld.param.u64 	%rd6, [_Z17matrix_operationsPiS_S_im_param_0];
	ld.param.u64 	%rd7, [_Z17matrix_operationsPiS_S_im_param_1];
	ld.param.u64 	%rd5, [_Z17matrix_operationsPiS_S_im_param_2];
	ld.param.u32 	%r33, [_Z17matrix_operationsPiS_S_im_param_3];
	ld.param.u64 	%rd8, [_Z17matrix_operationsPiS_S_im_param_4];
	cvta.to.global.u64 	%rd1, %rd7;
	cvta.to.global.u64 	%rd2, %rd6;
	mov.u32 	%r35, %tid.x;
	mov.u32 	%r36, %ctaid.x;
	mov.u32 	%r37, %ntid.x;
	mad.lo.s32 	%r1, %r36, %r37, %r35;
	mov.u32 	%r38, %tid.y;
	mov.u32 	%r39, %ctaid.y;
	mov.u32 	%r40, %ntid.y;
	mad.lo.s32 	%r2, %r39, %r40, %r38;
	shr.u64 	%rd3, %rd8, 2;
	cvt.u32.u64 	%r3, %rd3;
	setp.lt.s32 	%p1, %r33, 1;
	mov.b32 	%r108, 0;
	@%p1 bra 	$L__BB0_12;
	mul.lo.s32 	%r4, %r2, %r3;
	and.b32  	%r5, %r33, 7;
	setp.lt.u32 	%p2, %r33, 8;
	mov.b32 	%r103, 0;
	mov.u32 	%r108, %r103;
	@%p2 bra 	$L__BB0_4;
	and.b32  	%r103, %r33, 2147483640;
	neg.s32 	%r97, %r103;
	shl.b32 	%r8, %r3, 3;
	add.s64 	%rd4, %rd2, 16;
	mov.b32 	%r108, 0;
	shl.b64 	%rd13, %rd3, 32;
	shr.s64 	%rd14, %rd13, 30;
	mov.u32 	%r95, %r4;
	mov.u32 	%r96, %r1;
$L__BB0_3:
	.pragma "nounroll";
	mul.wide.s32 	%rd9, %r95, 4;
	add.s64 	%rd10, %rd4, %rd9;
	ld.global.u32 	%r44, [%rd10+-16];
	mul.wide.s32 	%rd11, %r96, 4;
	add.s64 	%rd12, %rd1, %rd11;
	ld.global.u32 	%r45, [%rd12];
	mad.lo.s32 	%r46, %r45, %r44, %r108;
	ld.global.u32 	%r47, [%rd10+-12];
	add.s64 	%rd15, %rd12, %rd14;
	ld.global.u32 	%r48, [%rd15];
	mad.lo.s32 	%r49, %r48, %r47, %r46;
	ld.global.u32 	%r50, [%rd10+-8];
	add.s64 	%rd16, %rd15, %rd14;
	ld.global.u32 	%r51, [%rd16];
	mad.lo.s32 	%r52, %r51, %r50, %r49;
	ld.global.u32 	%r53, [%rd10+-4];
	add.s64 	%rd17, %rd16, %rd14;
	ld.global.u32 	%r54, [%rd17];
	mad.lo.s32 	%r55, %r54, %r53, %r52;
	ld.global.u32 	%r56, [%rd10];
	add.s64 	%rd18, %rd17, %rd14;
	ld.global.u32 	%r57, [%rd18];
	mad.lo.s32 	%r58, %r57, %r56, %r55;
	ld.global.u32 	%r59, [%rd10+4];
	add.s64 	%rd19, %rd18, %rd14;
	ld.global.u32 	%r60, [%rd19];
	mad.lo.s32 	%r61, %r60, %r59, %r58;
	ld.global.u32 	%r62, [%rd10+8];
	add.s64 	%rd20, %rd19, %rd14;
	ld.global.u32 	%r63, [%rd20];
	mad.lo.s32 	%r64, %r63, %r62, %r61;
	ld.global.u32 	%r65, [%rd10+12];
	add.s64 	%rd21, %rd20, %rd14;
	ld.global.u32 	%r66, [%rd21];
	mad.lo.s32 	%r108, %r66, %r65, %r64;
	add.s32 	%r97, %r97, 8;
	add.s32 	%r96, %r96, %r8;
	add.s32 	%r95, %r95, 8;
	setp.ne.s32 	%p3, %r97, 0;
	@%p3 bra 	$L__BB0_3;
$L__BB0_4:
	setp.eq.s32 	%p4, %r5, 0;
	@%p4 bra 	$L__BB0_12;
	and.b32  	%r20, %r33, 3;
	setp.lt.u32 	%p5, %r5, 4;
	@%p5 bra 	$L__BB0_7;
	add.s32 	%r68, %r103, %r4;
	mul.wide.s32 	%rd22, %r68, 4;
	add.s64 	%rd23, %rd2, %rd22;
	ld.global.u32 	%r69, [%rd23];
	mad.lo.s32 	%r70, %r103, %r3, %r1;
	mul.wide.s32 	%rd24, %r70, 4;
	add.s64 	%rd25, %rd1, %rd24;
	ld.global.u32 	%r71, [%rd25];
	mad.lo.s32 	%r72, %r71, %r69, %r108;
	ld.global.u32 	%r73, [%rd23+4];
	shl.b64 	%rd26, %rd3, 32;
	shr.s64 	%rd27, %rd26, 30;
	add.s64 	%rd28, %rd25, %rd27;
	ld.global.u32 	%r74, [%rd28];
	mad.lo.s32 	%r75, %r74, %r73, %r72;
	ld.global.u32 	%r76, [%rd23+8];
	add.s64 	%rd29, %rd28, %rd27;
	ld.global.u32 	%r77, [%rd29];
	mad.lo.s32 	%r78, %r77, %r76, %r75;
	ld.global.u32 	%r79, [%rd23+12];
	add.s64 	%rd30, %rd29, %rd27;
	ld.global.u32 	%r80, [%rd30];
	mad.lo.s32 	%r108, %r80, %r79, %r78;
	add.s32 	%r103, %r103, 4;
$L__BB0_7:
	setp.eq.s32 	%p6, %r20, 0;
	@%p6 bra 	$L__BB0_12;
	setp.eq.s32 	%p7, %r20, 1;
	@%p7 bra 	$L__BB0_10;
	add.s32 	%r82, %r103, %r4;
	mul.wide.s32 	%rd31, %r82, 4;
	add.s64 	%rd32, %rd2, %rd31;
	ld.global.u32 	%r83, [%rd32];
	mad.lo.s32 	%r84, %r103, %r3, %r1;
	mul.wide.s32 	%rd33, %r84, 4;
	add.s64 	%rd34, %rd1, %rd33;
	ld.global.u32 	%r85, [%rd34];
	mad.lo.s32 	%r86, %r85, %r83, %r108;
	ld.global.u32 	%r87, [%rd32+4];
	shl.b64 	%rd35, %rd3, 32;
	shr.s64 	%rd36, %rd35, 30;
	add.s64 	%rd37, %rd34, %rd36;
	ld.global.u32 	%r88, [%rd37];
	mad.lo.s32 	%r108, %r88, %r87, %r86;
	add.s32 	%r103, %r103, 2;
$L__BB0_10:
	and.b32  	%r89, %r33, 1;
	setp.eq.b32 	%p8, %r89, 1;
	not.pred 	%p9, %p8;
	@%p9 bra 	$L__BB0_12;
	add.s32 	%r90, %r103, %r4;
	mul.wide.s32 	%rd38, %r90, 4;
	add.s64 	%rd39, %rd2, %rd38;
	ld.global.u32 	%r91, [%rd39];
	mad.lo.s32 	%r92, %r103, %r3, %r1;
	mul.wide.s32 	%rd40, %r92, 4;
	add.s64 	%rd41, %rd1, %rd40;
	ld.global.u32 	%r93, [%rd41];
	mad.lo.s32 	%r108, %r93, %r91, %r108;
$L__BB0_12:
	cvta.to.global.u64 	%rd42, %rd5;
	mad.lo.s32 	%r94, %r2, %r3, %r1;
	mul.wide.s32 	%rd43, %r94, 4;
	add.s64 	%rd44, %rd42, %rd43;
	st.global.u32 	[%rd44], %r108;
	ret;

}
	// .globl	_Z47matrix_operations_with_shared_memory_and_tilingPiS_S_im
.visible .entry _Z47matrix_operations_with_shared_memory_and_tilingPiS_S_im(
	.param .u64 .ptr .align 1 _Z47matrix_operations_with_shared_memory_and_tilingPiS_S_im_param_0,
	.param .u64 .ptr .align 1 _Z47matrix_operations_with_shared_memory_and_tilingPiS_S_im_param_1,
	.param .u64 .ptr .align 1 _Z47matrix_operations_with_shared_memory_and_tilingPiS_S_im_param_2,
	.param .u32 _Z47matrix_operations_with_shared_memory_and_tilingPiS_S_im_param_3,
	.param .u64 _Z47matrix_operations_with_shared_memory_and_tilingPiS_S_im_param_4
)
{
	.reg .pred 	%p<5>;
	.reg .b32 	%r<144>;
	.reg .b64 	%rd<15>;
	// demoted variable
	.shared .align 4 .b8 _ZZ47matrix_operations_with_shared_memory_and_tilingPiS_S_imE10mat_shared[4096];
	// demoted variable
	.shared .align 4 .b8 _ZZ47matrix_operations_with_shared_memory_and_tilingPiS_S_imE10mul_shared[4096];
	ld.param.u64 	%rd3, [_Z47matrix_operations_with_shared_memory_and_tilingPiS_S_im_param_0];
	ld.param.u64 	%rd4, [_Z47matrix_operations_with_shared_memory_and_tilingPiS_S_im_param_1];
	ld.param.u64 	%rd5, [_Z47matrix_operations_with_shared_memory_and_tilingPiS_S_im_param_2];
	ld.param.u32 	%r23, [_Z47matrix_operations_with_shared_memory_and_tilingPiS_S_im_param_3];
	ld.param.u64 	%rd6, [_Z47matrix_operations_with_shared_memory_and_tilingPiS_S_im_param_4];
	mov.u32 	%r1, %tid.x;
	mov.u32 	%r2, %tid.y;
	mov.u32 	%r3, %ctaid.x;
	mov.u32 	%r4, %ctaid.y;
	shr.u64 	%rd7, %rd6, 2;
	cvt.u32.u64 	%r5, %rd7;
	setp.lt.s32 	%p2, %r23, 1;
	mov.b32 	%r143, 0;
	@%p2 bra 	$L__BB1_5;
	add.s32 	%r26, %r23, 31;
	shr.u32 	%r27, %r26, 5;
	max.u32 	%r28, %r1, %r2;
	setp.lt.u32 	%p1, %r28, %r23;
	shl.b32 	%r29, %r4, 5;
	add.s32 	%r30, %r29, %r2;
	shl.b32 	%r31, %r2, 7;
	mov.u32 	%r32, _ZZ47matrix_operations_with_shared_memory_and_tilingPiS_S_imE10mat_shared;
	add.s32 	%r6, %r32, %r31;
	shl.b32 	%r33, %r1, 2;
	add.s32 	%r7, %r6, %r33;
	mov.u32 	%r34, _ZZ47matrix_operations_with_shared_memory_and_tilingPiS_S_imE10mul_shared;
	add.s32 	%r9, %r34, %r33;
	add.s32 	%r8, %r9, %r31;
	neg.s32 	%r141, %r27;
	mad.lo.s32 	%r140, %r30, %r5, %r1;
	mad.lo.s32 	%r35, %r2, %r5, %r1;
	shl.b32 	%r36, %r3, 5;
	add.s32 	%r139, %r35, %r36;
	shl.b32 	%r13, %r5, 5;
	cvta.to.global.u64 	%rd1, %rd3;
	cvta.to.global.u64 	%rd2, %rd4;
	mov.b32 	%r143, 0;
	not.pred 	%p3, %p1;
$L__BB1_2:
	@%p3 bra 	$L__BB1_4;
	mul.wide.s32 	%rd8, %r140, 4;
	add.s64 	%rd9, %rd1, %rd8;
	ld.global.u32 	%r37, [%rd9];
	st.shared.u32 	[%r7], %r37;
	mul.wide.s32 	%rd10, %r139, 4;
	add.s64 	%rd11, %rd2, %rd10;
	ld.global.u32 	%r38, [%rd11];
	st.shared.u32 	[%r8], %r38;
$L__BB1_4:
	bar.sync 	0;
	ld.shared.u32 	%r39, [%r6];
	ld.shared.u32 	%r40, [%r9];
	mad.lo.s32 	%r41, %r40, %r39, %r143;
	ld.shared.u32 	%r42, [%r6+4];
	ld.shared.u32 	%r43, [%r9+128];
	mad.lo.s32 	%r44, %r43, %r42, %r41;
	ld.shared.u32 	%r45, [%r6+8];
	ld.shared.u32 	%r46, [%r9+256];
	mad.lo.s32 	%r47, %r46, %r45, %r44;
	ld.shared.u32 	%r48, [%r6+12];
	ld.shared.u32 	%r49, [%r9+384];
	mad.lo.s32 	%r50, %r49, %r48, %r47;
	ld.shared.u32 	%r51, [%r6+16];
	ld.shared.u32 	%r52, [%r9+512];
	mad.lo.s32 	%r53, %r52, %r51, %r50;
	ld.shared.u32 	%r54, [%r6+20];
	ld.shared.u32 	%r55, [%r9+640];
	mad.lo.s32 	%r56, %r55, %r54, %r53;
	ld.shared.u32 	%r57, [%r6+24];
	ld.shared.u32 	%r58, [%r9+768];
	mad.lo.s32 	%r59, %r58, %r57, %r56;
	ld.shared.u32 	%r60, [%r6+28];
	ld.shared.u32 	%r61, [%r9+896];
	mad.lo.s32 	%r62, %r61, %r60, %r59;
	ld.shared.u32 	%r63, [%r6+32];
	ld.shared.u32 	%r64, [%r9+1024];
	mad.lo.s32 	%r65, %r64, %r63, %r62;
	ld.shared.u32 	%r66, [%r6+36];
	ld.shared.u32 	%r67, [%r9+1152];
	mad.lo.s32 	%r68, %r67, %r66, %r65;
	ld.shared.u32 	%r69, [%r6+40];
	ld.shared.u32 	%r70, [%r9+1280];
	mad.lo.s32 	%r71, %r70, %r69, %r68;
	ld.shared.u32 	%r72, [%r6+44];
	ld.shared.u32 	%r73, [%r9+1408];
	mad.lo.s32 	%r74, %r73, %r72, %r71;
	ld.shared.u32 	%r75, [%r6+48];
	ld.shared.u32 	%r76, [%r9+1536];
	mad.lo.s32 	%r77, %r76, %r75, %r74;
	ld.shared.u32 	%r78, [%r6+52];
	ld.shared.u32 	%r79, [%r9+1664];
	mad.lo.s32 	%r80, %r79, %r78, %r77;
	ld.shared.u32 	%r81, [%r6+56];
	ld.shared.u32 	%r82, [%r9+1792];
	mad.lo.s32 	%r83, %r82, %r81, %r80;
	ld.shared.u32 	%r84, [%r6+60];
	ld.shared.u32 	%r85, [%r9+1920];
	mad.lo.s32 	%r86, %r85, %r84, %r83;
	ld.shared.u32 	%r87, [%r6+64];
	ld.shared.u32 	%r88, [%r9+2048];
	mad.lo.s32 	%r89, %r88, %r87, %r86;
	ld.shared.u32 	%r90, [%r6+68];
	ld.shared.u32 	%r91, [%r9+2176];
	mad.lo.s32 	%r92, %r91, %r90, %r89;
	ld.shared.u32 	%r93, [%r6+72];
	ld.shared.u32 	%r94, [%r9+2304];
	mad.lo.s32 	%r95, %r94, %r93, %r92;
	ld.shared.u32 	%r96, [%r6+76];
	ld.shared.u32 	%r97, [%r9+2432];
	mad.lo.s32 	%r98, %r97, %r96, %r95;
	ld.shared.u32 	%r99, [%r6+80];
	ld.shared.u32 	%r100, [%r9+2560];
	mad.lo.s32 	%r101, %r100, %r99, %r98;
	ld.shared.u32 	%r102, [%r6+84];
	ld.shared.u32 	%r103, [%r9+2688];
	mad.lo.s32 	%r104, %r103, %r102, %r101;
	ld.shared.u32 	%r105, [%r6+88];
	ld.shared.u32 	%r106, [%r9+2816];
	mad.lo.s32 	%r107, %r106, %r105, %r104;
	ld.shared.u32 	%r108, [%r6+92];
	ld.shared.u32 	%r109, [%r9+2944];
	mad.lo.s32 	%r110, %r109, %r108, %r107;
	ld.shared.u32 	%r111, [%r6+96];
	ld.shared.u32 	%r112, [%r9+3072];
	mad.lo.s32 	%r113, %r112, %r111, %r110;
	ld.shared.u32 	%r114, [%r6+100];
	ld.shared.u32 	%r115, [%r9+3200];
	mad.lo.s32 	%r116, %r115, %r114, %r113;
	ld.shared.u32 	%r117, [%r6+104];
	ld.shared.u32 	%r118, [%r9+3328];
	mad.lo.s32 	%r119, %r118, %r117, %r116;
	ld.shared.u32 	%r120, [%r6+108];
	ld.shared.u32 	%r121, [%r9+3456];
	mad.lo.s32 	%r122, %r121, %r120, %r119;
	ld.shared.u32 	%r123, [%r6+112];
	ld.shared.u32 	%r124, [%r9+3584];
	mad.lo.s32 	%r125, %r124, %r123, %r122;
	ld.shared.u32 	%r126, [%r6+116];
	ld.shared.u32 	%r127, [%r9+3712];
	mad.lo.s32 	%r128, %r127, %r126, %r125;
	ld.shared.u32 	%r129, [%r6+120];
	ld.shared.u32 	%r130, [%r9+3840];
	mad.lo.s32 	%r131, %r130, %r129, %r128;
	ld.shared.u32 	%r132, [%r6+124];
	ld.shared.u32 	%r133, [%r9+3968];
	mad.lo.s32 	%r143, %r133, %r132, %r131;
	bar.sync 	0;
	add.s32 	%r141, %r141, 1;
	setp.ne.s32 	%p4, %r141, 0;
	add.s32 	%r140, %r140, 32;
	add.s32 	%r139, %r139, %r13;
	@%p4 bra 	$L__BB1_2;
$L__BB1_5:
	cvta.to.global.u64 	%rd12, %rd5;
	mov.u32 	%r134, %ntid.x;
	mad.lo.s32 	%r135, %r3, %r134, %r1;
	mov.u32 	%r136, %ntid.y;
	mad.lo.s32 	%r137, %r4, %r136, %r2;
	mad.lo.s32 	%r138, %r137, %r5, %r135;
	mul.wide.s32 	%rd13, %r138, 4;
	add.s64 	%rd14, %rd12, %rd13;
	st.global.u32 	[%rd14], %r143;
	ret;

}


// ===== COMPILED SASS (sm_100) =====

	.target	sm_100

	.elftype	@"ET_EXEC"


//--------------------- .note.nv.tkinfo           --------------------------
	.section	.note.nv.tkinfo,"",@"SHT_NOTE"
	.sectionflags	@"SHF_NOTE_NV_TKINFO"
	.tkinfo
        /*0018*/ 	.word	0x00000002
        /*0030*/ 	.string	""
        /*0030*/ 	.string	"ptxas"
        /*0030*/ 	.string	"Cuda compilation tools, release 13.0, V13.0.88"
        /*0030*/ 	.string	"Build cuda_13.0.r13.0/compiler.36424714_0"
        /*0030*/ 	.string	"-arch sm_100 -m 64 "



//--------------------- .note.nv.cuinfo           --------------------------
	.section	.note.nv.cuinfo,"",@"SHT_NOTE"
	.sectionflags	@"SHF_NOTE_NV_CUINFO"
        /*0018*/ 	.short	0x0002
        /*001a*/ 	.short	0x0064
        /*001c*/ 	.short	0x0082
	.zero		2


//--------------------- .nv.info                  --------------------------
	.section	.nv.info,"",@"SHT_CUDA_INFO"
	.align	4


	//----- nvinfo : EIATTR_REGCOUNT
	.align		4
        /*0000*/ 	.byte	0x04, 0x2f
        /*0002*/ 	.short	(.L_1 - .L_0)
	.align		4
.L_0:
        /*0004*/ 	.word	index@(_Z17matrix_operationsPiS_S_im)
        /*0008*/ 	.word	0x00000020


	//----- nvinfo : EIATTR_FRAME_SIZE
	.align		4
.L_1:
        /*000c*/ 	.byte	0x04, 0x11
        /*000e*/ 	.short	(.L_3 - .L_2)
	.align		4
.L_2:
        /*0010*/ 	.word	index@(_Z17matrix_operationsPiS_S_im)
        /*0014*/ 	.word	0x00000000


	//----- nvinfo : EIATTR_REGCOUNT
	.align		4
.L_3:
        /*0018*/ 	.byte	0x04, 0x2f
        /*001a*/ 	.short	(.L_5 - .L_4)
	.align		4
.L_4:
        /*001c*/ 	.word	index@(_Z47matrix_operations_with_shared_memory_and_tilingPiS_S_im)
        /*0020*/ 	.word	0x00000020


	//----- nvinfo : EIATTR_FRAME_SIZE
	.align		4
.L_5:
        /*0024*/ 	.byte	0x04, 0x11
        /*0026*/ 	.short	(.L_7 - .L_6)
	.align		4
.L_6:
        /*0028*/ 	.word	index@(_Z47matrix_operations_with_shared_memory_and_tilingPiS_S_im)
        /*002c*/ 	.word	0x00000000


	//----- nvinfo : EIATTR_MIN_STACK_SIZE
	.align		4
.L_7:
        /*0030*/ 	.byte	0x04, 0x12
        /*0032*/ 	.short	(.L_9 - .L_8)
	.align		4
.L_8:
        /*0034*/ 	.word	index@(_Z47matrix_operations_with_shared_memory_and_tilingPiS_S_im)
        /*0038*/ 	.word	0x00000000


	//----- nvinfo : EIATTR_MIN_STACK_SIZE
	.align		4
.L_9:
        /*003c*/ 	.byte	0x04, 0x12
        /*003e*/ 	.short	(.L_11 - .L_10)
	.align		4
.L_10:
        /*0040*/ 	.word	index@(_Z17matrix_operationsPiS_S_im)
        /*0044*/ 	.word	0x00000000
.L_11:


//--------------------- .nv.compat                --------------------------
	.section	.nv.compat,"",@"SHT_CUDA_COMPAT_INFO"
	.align	4
        /*0000*/ 	.byte	0x02, 0x09, 0x00, 0x00, 0x02, 0x02, 0x01, 0x00, 0x02, 0x05, 0x05, 0x00, 0x03, 0x07, 0x01, 0x01
        /*0010*/ 	.byte	0x02, 0x03, 0x00, 0x00, 0x02, 0x06, 0x01, 0x00, 0x04, 0x0b, 0x08, 0x00, 0x09, 0x00, 0x00, 0x00
        /*0020*/ 	.byte	0x00, 0x00, 0x00, 0x00


//--------------------- .nv.info._Z47matrix_operations_with_shared_memory_and_tilingPiS_S_im --------------------------
	.section	.nv.info._Z47matrix_operations_with_shared_memory_and_tilingPiS_S_im,"",@"SHT_CUDA_INFO"
	.sectionflags	@""
	.align	4


	//----- nvinfo : EIATTR_CUDA_API_VERSION
	.align		4
        /*0000*/ 	.byte	0x04, 0x37
        /*0002*/ 	.short	(.L_13 - .L_12)
.L_12:
        /*0004*/ 	.word	0x00000082


	//----- nvinfo : EIATTR_KPARAM_INFO
	.align		4
.L_13:
        /*0008*/ 	.byte	0x04, 0x17
        /*000a*/ 	.short	(.L_15 - .L_14)
.L_14:
        /*000c*/ 	.word	0x00000000
        /*0010*/ 	.short	0x0004
        /*0012*/ 	.short	0x0020
        /*0014*/ 	.byte	0x00, 0xf0, 0x21, 0x00


	//----- nvinfo : EIATTR_KPARAM_INFO
	.align		4
.L_15:
        /*0018*/ 	.byte	0x04, 0x17
        /*001a*/ 	.short	(.L_17 - .L_16)
.L_16:
        /*001c*/ 	.word	0x00000000
        /*0020*/ 	.short	0x0003
        /*0022*/ 	.short	0x0018
        /*0024*/ 	.byte	0x00, 0xf0, 0x11, 0x00


	//----- nvinfo : EIATTR_KPARAM_INFO
	.align		4
.L_17:
        /*0028*/ 	.byte	0x04, 0x17
        /*002a*/ 	.short	(.L_19 - .L_18)
.L_18:
        /*002c*/ 	.word	0x00000000
        /*0030*/ 	.short	0x0002
        /*0032*/ 	.short	0x0010
        /*0034*/ 	.byte	0x00, 0xf5, 0x21, 0x00


	//----- nvinfo : EIATTR_KPARAM_INFO
	.align		4
.L_19:
        /*0038*/ 	.byte	0x04, 0x17
        /*003a*/ 	.short	(.L_21 - .L_20)
.L_20:
        /*003c*/ 	.word	0x00000000
        /*0040*/ 	.short	0x0001
        /*0042*/ 	.short	0x0008
        /*0044*/ 	.byte	0x00, 0xf5, 0x21, 0x00


	//----- nvinfo : EIATTR_KPARAM_INFO
	.align		4
.L_21:
        /*0048*/ 	.byte	0x04, 0x17
        /*004a*/ 	.short	(.L_23 - .L_22)
.L_22:
        /*004c*/ 	.word	0x00000000
        /*0050*/ 	.short	0x0000
        /*0052*/ 	.short	0x0000
        /*0054*/ 	.byte	0x00, 0xf5, 0x21, 0x00


	//----- nvinfo : EIATTR_SPARSE_MMA_MASK
	.align		4
.L_23:
        /*0058*/ 	.byte	0x03, 0x50
        /*005a*/ 	.short	0x0000


	//----- nvinfo : EIATTR_MAXREG_COUNT
	.align		4
        /*005c*/ 	.byte	0x03, 0x1b
        /*005e*/ 	.short	0x00ff


	//----- nvinfo : EIATTR_NUM_BARRIERS
	.align		4
        /*0060*/ 	.byte	0x02, 0x4c
        /*0062*/ 	.byte	0x01
	.zero		1


	//----- nvinfo : EIATTR_MERCURY_ISA_VERSION
	.align		4
        /*0064*/ 	.byte	0x03, 0x5f
        /*0066*/ 	.short	0x0101


	//----- nvinfo : EIATTR_VRC_CTA_INIT_COUNT
	.align		4
        /*0068*/ 	.byte	0x02, 0x4a
	.zero		1
	.zero		1


	//----- nvinfo : EIATTR_EXIT_INSTR_OFFSETS
	.align		4
        /*006c*/ 	.byte	0x04, 0x1c
        /*006e*/ 	.short	(.L_25 - .L_24)


	//   ....[0]....
.L_24:
        /*0070*/ 	.word	0x000007e0


	//----- nvinfo : EIATTR_CBANK_PARAM_SIZE
	.align		4
.L_25:
        /*0074*/ 	.byte	0x03, 0x19
        /*0076*/ 	.short	0x0028


	//----- nvinfo : EIATTR_PARAM_CBANK
	.align		4
        /*0078*/ 	.byte	0x04, 0x0a
        /*007a*/ 	.short	(.L_27 - .L_26)
	.align		4
.L_26:
        /*007c*/ 	.word	index@(.nv.constant0._Z47matrix_operations_with_shared_memory_and_tilingPiS_S_im)
        /*0080*/ 	.short	0x0380
        /*0082*/ 	.short	0x0028


	//----- nvinfo : EIATTR_SW_WAR
	.align		4
.L_27:
        /*0084*/ 	.byte	0x04, 0x36
        /*0086*/ 	.short	(.L_29 - .L_28)
.L_28:
        /*0088*/ 	.word	0x00000008
.L_29:


//--------------------- .nv.info._Z17matrix_operationsPiS_S_im --------------------------
	.section	.nv.info._Z17matrix_operationsPiS_S_im,"",@"SHT_CUDA_INFO"
	.sectionflags	@""
	.align	4


	//----- nvinfo : EIATTR_CUDA_API_VERSION
	.align		4
        /*0000*/ 	.byte	0x04, 0x37
        /*0002*/ 	.short	(.L_31 - .L_30)
.L_30:
        /*0004*/ 	.word	0x00000082


	//----- nvinfo : EIATTR_KPARAM_INFO
	.align		4
.L_31:
        /*0008*/ 	.byte	0x04, 0x17
        /*000a*/ 	.short	(.L_33 - .L_32)
.L_32:
        /*000c*/ 	.word	0x00000000
        /*0010*/ 	.short	0x0004
        /*0012*/ 	.short	0x0020
        /*0014*/ 	.byte	0x00, 0xf0, 0x21, 0x00


	//----- nvinfo : EIATTR_KPARAM_INFO
	.align		4
.L_33:
        /*0018*/ 	.byte	0x04, 0x17
        /*001a*/ 	.short	(.L_35 - .L_34)
.L_34:
        /*001c*/ 	.word	0x00000000
        /*0020*/ 	.short	0x0003
        /*0022*/ 	.short	0x0018
        /*0024*/ 	.byte	0x00, 0xf0, 0x11, 0x00


	//----- nvinfo : EIATTR_KPARAM_INFO
	.align		4
.L_35:
        /*0028*/ 	.byte	0x04, 0x17
        /*002a*/ 	.short	(.L_37 - .L_36)
.L_36:
        /*002c*/ 	.word	0x00000000
        /*0030*/ 	.short	0x0002
        /*0032*/ 	.short	0x0010
        /*0034*/ 	.byte	0x00, 0xf5, 0x21, 0x00


	//----- nvinfo : EIATTR_KPARAM_INFO
	.align		4
.L_37:
        /*0038*/ 	.byte	0x04, 0x17
        /*003a*/ 	.short	(.L_39 - .L_38)
.L_38:
        /*003c*/ 	.word	0x00000000
        /*0040*/ 	.short	0x0001
        /*0042*/ 	.short	0x0008
        /*0044*/ 	.byte	0x00, 0xf5, 0x21, 0x00


	//----- nvinfo : EIATTR_KPARAM_INFO
	.align		4
.L_39:
        /*0048*/ 	.byte	0x04, 0x17
        /*004a*/ 	.short	(.L_41 - .L_40)
.L_40:
        /*004c*/ 	.word	0x00000000
        /*0050*/ 	.short	0x0000
        /*0052*/ 	.short	0x0000
        /*0054*/ 	.byte	0x00, 0xf5, 0x21, 0x00


	//----- nvinfo : EIATTR_SPARSE_MMA_MASK
	.align		4
.L_41:
        /*0058*/ 	.byte	0x03, 0x50
        /*005a*/ 	.short	0x0000


	//----- nvinfo : EIATTR_MAXREG_COUNT
	.align		4
        /*005c*/ 	.byte	0x03, 0x1b
        /*005e*/ 	.short	0x00ff


	//----- nvinfo : EIATTR_MERCURY_ISA_VERSION
	.align		4
        /*0060*/ 	.byte	0x03, 0x5f
        /*0062*/ 	.short	0x0101


	//----- nvinfo : EIATTR_VRC_CTA_INIT_COUNT
	.align		4
        /*0064*/ 	.byte	0x02, 0x4a
	.zero		1
	.zero		1


	//----- nvinfo : EIATTR_EXIT_INSTR_OFFSETS
	.align		4
        /*0068*/ 	.byte	0x04, 0x1c
        /*006a*/ 	.short	(.L_43 - .L_42)


	//   ....[0]....
.L_42:
        /*006c*/ 	.word	0x00000920


	//----- nvinfo : EIATTR_CBANK_PARAM_SIZE
	.align		4
.L_43:
        /*0070*/ 	.byte	0x03, 0x19
        /*0072*/ 	.short	0x0028


	//----- nvinfo : EIATTR_PARAM_CBANK
	.align		4
        /*0074*/ 	.byte	0x04, 0x0a
        /*0076*/ 	.short	(.L_45 - .L_44)
	.align		4
.L_44:
        /*0078*/ 	.word	index@(.nv.constant0._Z17matrix_operationsPiS_S_im)
        /*007c*/ 	.short	0x0380
        /*007e*/ 	.short	0x0028


	//----- nvinfo : EIATTR_SW_WAR
	.align		4
.L_45:
        /*0080*/ 	.byte	0x04, 0x36
        /*0082*/ 	.short	(.L_47 - .L_46)
.L_46:
        /*0084*/ 	.word	0x00000008
.L_47:


//--------------------- .nv.callgraph             --------------------------
	.section	.nv.callgraph,"",@"SHT_CUDA_CALLGRAPH"
	.align	4
	.sectionentsize	8
	.align		4
        /*0000*/ 	.word	0x00000000
	.align		4
        /*0004*/ 	.word	0xffffffff
	.align		4
        /*0008*/ 	.word	0x00000000
	.align		4
        /*000c*/ 	.word	0xfffffffe
	.align		4
        /*0010*/ 	.word	0x00000000
	.align		4
        /*0014*/ 	.word	0xfffffffd
	.align		4
        /*0018*/ 	.word	0x00000000
	.align		4
        /*001c*/ 	.word	0xfffffffc


//--------------------- .text._Z47matrix_operations_with_shared_memory_and_tilingPiS_S_im --------------------------
	.section	.text._Z47matrix_operations_with_shared_memory_and_tilingPiS_S_im,"ax",@progbits
	.align	128
        .global         _Z47matrix_operations_with_shared_memory_and_tilingPiS_S_im
        .type           _Z47matrix_operations_with_shared_memory_and_tilingPiS_S_im,@function
        .size           _Z47matrix_operations_with_shared_memory_and_tilingPiS_S_im,(.L_x_8 - _Z47matrix_operations_with_shared_memory_and_tilingPiS_S_im)
        .other          _Z47matrix_operations_with_shared_memory_and_tilingPiS_S_im,@"STO_CUDA_ENTRY STV_DEFAULT"
_Z47matrix_operations_with_shared_memory_and_tilingPiS_S_im:
.text._Z47matrix_operations_with_shared_memory_and_tilingPiS_S_im:
[----:B------:R-:W-:Y:S01]  /*0000*/  LDC R1, c[0x0][0x37c] ;  /* 0x0000df00ff017b82 */ /* 0x000fe20000000800 */
[----:B------:R-:W0:Y:S07]  /*0010*/  LDCU UR10, c[0x0][0x398] ;  /* 0x00007300ff0a77ac */ /* 0x000e2e0008000800 */
[----:B------:R-:W1:Y:S01]  /*0020*/  LDC.64 R4, c[0x0][0x3a0] ;  /* 0x0000e800ff047b82 */ /* 0x000e620000000a00 */
[----:B------:R-:W2:Y:S01]  /*0030*/  S2R R7, SR_TID.X ;  /* 0x0000000000077919 */ /* 0x000ea20000002100 */
[----:B------:R-:W-:Y:S01]  /*0040*/  HFMA2 R19, -RZ, RZ, 0, 0 ;  /* 0x00000000ff137431 */ /* 0x000fe200000001ff */
[----:B------:R-:W3:Y:S01]  /*0050*/  LDCU.64 UR8, c[0x0][0x358] ;  /* 0x00006b00ff0877ac */ /* 0x000ee20008000a00 */
[----:B------:R-:W4:Y:S01]  /*0060*/  S2R R0, SR_TID.Y ;  /* 0x0000000000007919 */ /* 0x000f220000002200 */
[----:B------:R-:W1:Y:S01]  /*0070*/  S2R R2, SR_CTAID.X ;  /* 0x0000000000027919 */ /* 0x000e620000002500 */
[----:B------:R-:W1:Y:S01]  /*0080*/  S2R R3, SR_CTAID.Y ;  /* 0x0000000000037919 */ /* 0x000e620000002600 */
[----:B0-----:R-:W-:Y:S01]  /*0090*/  UISETP.GE.AND UP0, UPT, UR10, 0x1, UPT ;  /* 0x000000010a00788c */ /* 0x001fe2000bf06270 */
[----:B-1----:R-:W-:-:S08]  /*00a0*/  SHF.R.U64 R5, R4, 0x2, R5 ;  /* 0x0000000204057819 */ /* 0x002fd00000001205 */
[----:B--234-:R-:W-:Y:S05]  /*00b0*/  BRA.U !UP0, `(.L_x_0) ;  /* 0x0000000508a87547 */ /* 0x01cfea000b800000 */
[----:B------:R-:W0:Y:S01]  /*00c0*/  S2UR UR7, SR_CgaCtaId ;  /* 0x00000000000779c3 */ /* 0x000e220000008800 */
[----:B------:R-:W-:Y:S01]  /*00d0*/  UMOV UR5, 0x400 ;  /* 0x0000040000057882 */ /* 0x000fe20000000000 */
[----:B------:R-:W-:Y:S01]  /*00e0*/  UIADD3 UR4, UPT, UPT, UR10, 0x1f, URZ ;  /* 0x0000001f0a047890 */ /* 0x000fe2000fffe0ff */
[-C--:B------:R-:W-:Y:S01]  /*00f0*/  VIMNMX.U32 R4, PT, PT, R7, R0.reuse, !PT ;  /* 0x0000000007047248 */ /* 0x080fe20007fe0000 */
[----:B------:R-:W-:Y:S01]  /*0100*/  UIADD3 UR6, UPT, UPT, UR5, 0x1000, URZ ;  /* 0x0000100005067890 */ /* 0x000fe2000fffe0ff */
[----:B------:R-:W-:Y:S01]  /*0110*/  LEA R6, R3, R0, 0x5 ;  /* 0x0000000003067211 */ /* 0x000fe200078e28ff */
[-CC-:B------:R-:W-:Y:S01]  /*0120*/  IMAD R9, R0, R5.reuse, R7.reuse ;  /* 0x0000000500097224 */ /* 0x180fe200078e0207 */
[----:B------:R-:W-:Y:S01]  /*0130*/  USHF.R.U32.HI UR4, URZ, 0x5, UR4 ;  /* 0x00000005ff047899 */ /* 0x000fe20008011604 */
[----:B------:R-:W-:Y:S02]  /*0140*/  ISETP.GE.U32.AND P0, PT, R4, UR10, PT ;  /* 0x0000000a04007c0c */ /* 0x000fe4000bf06070 */
[----:B------:R-:W-:Y:S01]  /*0150*/  MOV R19, RZ ;  /* 0x000000ff00137202 */ /* 0x000fe20000000f00 */
[----:B------:R-:W-:Y:S01]  /*0160*/  IMAD R6, R6, R5, R7 ;  /* 0x0000000506067224 */ /* 0x000fe200078e0207 */
[----:B------:R-:W-:Y:S01]  /*0170*/  LEA R4, R2, R9, 0x5 ;  /* 0x0000000902047211 */ /* 0x000fe200078e28ff */
[----:B------:R-:W-:-:S02]  /*0180*/  UIADD3 UR4, UPT, UPT, -UR4, URZ, URZ ;  /* 0x000000ff04047290 */ /* 0x000fc4000fffe1ff */
[----:B0-----:R-:W-:Y:S02]  /*0190*/  ULEA UR5, UR7, UR5, 0x18 ;  /* 0x0000000507057291 */ /* 0x001fe4000f8ec0ff */
[----:B------:R-:W-:-:S04]  /*01a0*/  ULEA UR6, UR7, UR6, 0x18 ;  /* 0x0000000607067291 */ /* 0x000fc8000f8ec0ff */
[C---:B------:R-:W-:Y:S02]  /*01b0*/  LEA R20, R0.reuse, UR5, 0x7 ;  /* 0x0000000500147c11 */ /* 0x040fe4000f8e38ff */
[C---:B------:R-:W-:Y:S02]  /*01c0*/  LEA R17, R7.reuse, UR6, 0x2 ;  /* 0x0000000607117c11 */ /* 0x040fe4000f8e10ff */
[----:B------:R-:W-:Y:S02]  /*01d0*/  LEA R18, R7, R20, 0x2 ;  /* 0x0000001407127211 */ /* 0x000fe400078e10ff */
[----:B------:R-:W-:-:S07]  /*01e0*/  LEA R16, R0, R17, 0x7 ;  /* 0x0000001100107211 */ /* 0x000fce00078e38ff */
.L_x_1:
[----:B------:R-:W0:Y:S08]  /*01f0*/  LDC.64 R8, c[0x0][0x380] ;  /* 0x0000e000ff087b82 */ /* 0x000e300000000a00 */
[----:B------:R-:W1:Y:S01]  /*0200*/  LDC.64 R10, c[0x0][0x388] ;  /* 0x0000e200ff0a7b82 */ /* 0x000e620000000a00 */
[----:B0-----:R-:W-:-:S05]  /*0210*/  @!P0 IMAD.WIDE R8, R6, 0x4, R8 ;  /* 0x0000000406088825 */ /* 0x001fca00078e0208 */
[----:B------:R-:W2:Y:S01]  /*0220*/  @!P0 LDG.E R27, desc[UR8][R8.64] ;  /* 0x00000008081b8981 */ /* 0x000ea2000c1e1900 */
[----:B-1----:R-:W-:-:S06]  /*0230*/  @!P0 IMAD.WIDE R24, R4, 0x4, R10 ;  /* 0x0000000404188825 */ /* 0x002fcc00078e020a */
[----:B------:R-:W3:Y:S01]  /*0240*/  @!P0 LDG.E R25, desc[UR8][R24.64] ;  /* 0x0000000818198981 */ /* 0x000ee2000c1e1900 */
[----:B------:R-:W-:-:S04]  /*0250*/  UIADD3 UR4, UPT, UPT, UR4, 0x1, URZ ;  /* 0x0000000104047890 */ /* 0x000fc8000fffe0ff */
[----:B------:R-:W-:Y:S01]  /*0260*/  UISETP.NE.AND UP0, UPT, UR4, URZ, UPT ;  /* 0x000000ff0400728c */ /* 0x000fe2000bf05270 */
[----:B------:R-:W-:Y:S01]  /*0270*/  IADD3 R6, PT, PT, R6, 0x20, RZ ;  /* 0x0000002006067810 */ /* 0x000fe20007ffe0ff */
[----:B--2---:R-:W-:Y:S04]  /*0280*/  @!P0 STS [R18], R27 ;  /* 0x0000001b12008388 */ /* 0x004fe80000000800 */
[----:B---3--:R-:W-:Y:S01]  /*0290*/  @!P0 STS [R16], R25 ;  /* 0x0000001910008388 */ /* 0x008fe20000000800 */
[----:B------:R-:W-:Y:S06]  /*02a0*/  BAR.SYNC.DEFER_BLOCKING 0x0 ;  /* 0x0000000000007b1d */ /* 0x000fec0000010000 */
[----:B------:R-:W-:Y:S04]  /*02b0*/  LDS R26, [R17] ;  /* 0x00000000111a7984 */ /* 0x000fe80000000800 */
[----:B------:R-:W0:Y:S04]  /*02c0*/  LDS.128 R12, [R20] ;  /* 0x00000000140c7984 */ /* 0x000e280000000c00 */
[----:B------:R-:W1:Y:S04]  /*02d0*/  LDS R29, [R17+0x80] ;  /* 0x00008000111d7984 */ /* 0x000e680000000800 */
[----:B------:R-:W2:Y:S04]  /*02e0*/  LDS R21, [R17+0x100] ;  /* 0x0001000011157984 */ /* 0x000ea80000000800 */
[----:B------:R-:W3:Y:S04]  /*02f0*/  LDS R28, [R17+0x180] ;  /* 0x00018000111c7984 */ /* 0x000ee80000000800 */
[----:B------:R-:W-:Y:S04]  /*0300*/  LDS R23, [R17+0x200] ;  /* 0x0002000011177984 */ /* 0x000fe80000000800 */
[----:B------:R-:W4:Y:S04]  /*0310*/  LDS.128 R8, [R20+0x10] ;  /* 0x0000100014087984 */ /* 0x000f280000000c00 */
[----:B------:R-:W5:Y:S04]  /*0320*/  LDS R22, [R17+0x280] ;  /* 0x0002800011167984 */ /* 0x000f680000000800 */
[----:B------:R-:W-:Y:S01]  /*0330*/  LDS R24, [R17+0x480] ;  /* 0x0004800011187984 */ /* 0x000fe20000000800 */
[----:B0-----:R-:W-:-:S03]  /*0340*/  IMAD R12, R12, R26, R19 ;  /* 0x0000001a0c0c7224 */ /* 0x001fc600078e0213 */
[----:B------:R-:W0:Y:S04]  /*0350*/  LDS R19, [R17+0x300] ;  /* 0x0003000011137984 */ /* 0x000e280000000800 */
[----:B------:R-:W0:Y:S01]  /*0360*/  LDS R26, [R17+0x380] ;  /* 0x00038000111a7984 */ /* 0x000e220000000800 */
[----:B-1----:R-:W-:-:S04]  /*0370*/  IMAD R12, R29, R13, R12 ;  /* 0x0000000d1d0c7224 */ /* 0x002fc800078e020c */
[----:B--2---:R-:W-:Y:S02]  /*0380*/  IMAD R12, R21, R14, R12 ;  /* 0x0000000e150c7224 */ /* 0x004fe400078e020c */
[----:B------:R-:W-:Y:S02]  /*0390*/  LDS R21, [R17+0x400] ;  /* 0x0004000011157984 */ /* 0x000fe40000000800 */
[----:B---3--:R-:W-:Y:S02]  /*03a0*/  IMAD R28, R28, R15, R12 ;  /* 0x0000000f1c1c7224 */ /* 0x008fe400078e020c */
[----:B------:R-:W1:Y:S02]  /*03b0*/  LDS.128 R12, [R20+0x20] ;  /* 0x00002000140c7984 */ /* 0x000e640000000c00 */
[----:B----4-:R-:W-:Y:S02]  /*03c0*/  IMAD R8, R8, R23, R28 ;  /* 0x0000001708087224 */ /* 0x010fe400078e021c */
[----:B------:R-:W2:Y:S02]  /*03d0*/  LDS R23, [R17+0x500] ;  /* 0x0005000011177984 */ /* 0x000ea40000000800 */
[----:B-----5:R-:W-:-:S02]  /*03e0*/  IMAD R8, R22, R9, R8 ;  /* 0x0000000916087224 */ /* 0x020fc400078e0208 */
[----:B------:R-:W3:Y:S04]  /*03f0*/  LDS R28, [R17+0x580] ;  /* 0x00058000111c7984 */ /* 0x000ee80000000800 */
[----:B------:R-:W-:Y:S01]  /*0400*/  LDS R22, [R17+0x680] ;  /* 0x0006800011167984 */ /* 0x000fe20000000800 */
[----:B0-----:R-:W-:-:S03]  /*0410*/  IMAD R8, R19, R10, R8 ;  /* 0x0000000a13087224 */ /* 0x001fc600078e0208 */
[----:B------:R-:W-:Y:S01]  /*0420*/  LDS R19, [R17+0x600] ;  /* 0x0006000011137984 */ /* 0x000fe20000000800 */
[----:B------:R-:W-:-:S03]  /*0430*/  IMAD R26, R26, R11, R8 ;  /* 0x0000000b1a1a7224 */ /* 0x000fc600078e0208 */
[----:B------:R-:W0:Y:S01]  /*0440*/  LDS.128 R8, [R20+0x30] ;  /* 0x0000300014087984 */ /* 0x000e220000000c00 */
[----:B-1----:R-:W-:-:S03]  /*0450*/  IMAD R12, R12, R21, R26 ;  /* 0x000000150c0c7224 */ /* 0x002fc600078e021a */
[----:B------:R-:W1:Y:S01]  /*0460*/  LDS R21, [R17+0x700] ;  /* 0x0007000011157984 */ /* 0x000e620000000800 */
[----:B------:R-:W-:-:S03]  /*0470*/  IMAD R12, R24, R13, R12 ;  /* 0x0000000d180c7224 */ /* 0x000fc600078e020c */
[----:B------:R-:W4:Y:S01]  /*0480*/  LDS R26, [R17+0x780] ;  /* 0x00078000111a7984 */ /* 0x000f220000000800 */
[----:B--2---:R-:W-:-:S03]  /*0490*/  IMAD R12, R23, R14, R12 ;  /* 0x0000000e170c7224 */ /* 0x004fc600078e020c */
[----:B------:R-:W-:Y:S01]  /*04a0*/  LDS R23, [R17+0x800] ;  /* 0x0008000011177984 */ /* 0x000fe20000000800 */
[----:B---3--:R-:W-:-:S03]  /*04b0*/  IMAD R28, R28, R15, R12 ;  /* 0x0000000f1c1c7224 */ /* 0x008fc600078e020c */
[----:B------:R-:W2:Y:S04]  /*04c0*/  LDS.128 R12, [R20+0x40] ;  /* 0x00004000140c7984 */ /* 0x000ea80000000c00 */
[----:B------:R-:W3:Y:S01]  /*04d0*/  LDS R24, [R17+0x880] ;  /* 0x0008800011187984 */ /* 0x000ee20000000800 */
[----:B0-----:R-:W-:-:S03]  /*04e0*/  IMAD R8, R8, R19, R28 ;  /* 0x0000001308087224 */ /* 0x001fc600078e021c */
[----:B------:R-:W0:Y:S04]  /*04f0*/  LDS R19, [R17+0x900] ;  /* 0x0009000011137984 */ /* 0x000e280000000800 */
[----:B------:R-:W5:Y:S01]  /*0500*/  LDS R28, [R17+0x980] ;  /* 0x00098000111c7984 */ /* 0x000f620000000800 */
[----:B------:R-:W-:-:S03]  /*0510*/  IMAD R8, R22, R9, R8 ;  /* 0x0000000916087224 */ /* 0x000fc600078e0208 */
[----:B------:R-:W-:Y:S01]  /*0520*/  LDS R22, [R17+0xa80] ;  /* 0x000a800011167984 */ /* 0x000fe20000000800 */
[----:B-1----:R-:W-:-:S03]  /*0530*/  IMAD R8, R21, R10, R8 ;  /* 0x0000000a15087224 */ /* 0x002fc600078e0208 */
[----:B------:R-:W-:Y:S01]  /*0540*/  LDS R21, [R17+0xa00] ;  /* 0x000a000011157984 */ /* 0x000fe20000000800 */
[----:B----4-:R-:W-:-:S03]  /*0550*/  IMAD R26, R26, R11, R8 ;  /* 0x0000000b1a1a7224 */ /* 0x010fc600078e0208 */
[----:B------:R-:W1:Y:S01]  /*0560*/  LDS.128 R8, [R20+0x50] ;  /* 0x0000500014087984 */ /* 0x000e620000000c00 */
[----:B--2---:R-:W-:-:S03]  /*0570*/  IMAD R12, R12, R23, R26 ;  /* 0x000000170c0c7224 */ /* 0x004fc600078e021a */
[----:B------:R-:W2:Y:S01]  /*0580*/  LDS R23, [R17+0xb00] ;  /* 0x000b000011177984 */ /* 0x000ea20000000800 */
[----:B---3--:R-:W-:-:S03]  /*0590*/  IMAD R12, R24, R13, R12 ;  /* 0x0000000d180c7224 */ /* 0x008fc600078e020c */
[----:B------:R-:W3:Y:S04]  /*05a0*/  LDS R24, [R17+0xb80] ;  /* 0x000b800011187984 */ /* 0x000ee80000000800 */
[----:B------:R-:W-:Y:S01]  /*05b0*/  LDS R26, [R17+0xc80] ;  /* 0x000c8000111a7984 */ /* 0x000fe20000000800 */
[----:B0-----:R-:W-:-:S03]  /*05c0*/  IMAD R12, R19, R14, R12 ;  /* 0x0000000e130c7224 */ /* 0x001fc600078e020c */
[----:B------:R-:W-:Y:S01]  /*05d0*/  LDS R19, [R17+0xc00] ;  /* 0x000c000011137984 */ /* 0x000fe20000000800 */
[----:B-----5:R-:W-:-:S03]  /*05e0*/  IMAD R28, R28, R15, R12 ;  /* 0x0000000f1c1c7224 */ /* 0x020fc600078e020c */
        /* <DEDUP_REMOVED lines=13> */
[----:B------:R-:W-:-:S04]  /*06c0*/  IMAD R13, R26, R13, R25 ;  /* 0x0000000d1a0d7224 */ /* 0x000fc800078e0219 */
[----:B-1----:R-:W-:-:S04]  /*06d0*/  IMAD R13, R21, R14, R13 ;  /* 0x0000000e150d7224 */ /* 0x002fc800078e020d */
[----:B----4-:R-:W-:-:S04]  /*06e0*/  IMAD R13, R22, R15, R13 ;  /* 0x0000000f160d7224 */ /* 0x010fc800078e020d */
[----:B--2---:R-:W-:-:S04]  /*06f0*/  IMAD R8, R8, R23, R13 ;  /* 0x0000001708087224 */ /* 0x004fc800078e020d */
[----:B---3--:R-:W-:Y:S01]  /*0700*/  IMAD R8, R24, R9, R8 ;  /* 0x0000000918087224 */ /* 0x008fe200078e0208 */
[----:B------:R-:W-:-:S03]  /*0710*/  LEA R4, R5, R4, 0x5 ;  /* 0x0000000405047211 */ /* 0x000fc600078e28ff */
[----:B0-----:R-:W-:-:S04]  /*0720*/  IMAD R19, R19, R10, R8 ;  /* 0x0000000a13137224 */ /* 0x001fc800078e0208 */
[----:B-----5:R-:W-:Y:S01]  /*0730*/  IMAD R19, R12, R11, R19 ;  /* 0x0000000b0c137224 */ /* 0x020fe200078e0213 */
[----:B------:R-:W-:Y:S06]  /*0740*/  BAR.SYNC.DEFER_BLOCKING 0x0 ;  /* 0x0000000000007b1d */ /* 0x000fec0000010000 */
[----:B------:R-:W-:Y:S05]  /*0750*/  BRA.U UP0, `(.L_x_1) ;  /* 0xfffffff900a47547 */ /* 0x000fea000b83ffff */
.L_x_0:
[----:B------:R-:W0:Y:S01]  /*0760*/  LDCU UR4, c[0x0][0x360] ;  /* 0x00006c00ff0477ac */ /* 0x000e220008000800 */
[----:B------:R-:W1:Y:S01]  /*0770*/  LDC.64 R8, c[0x0][0x390] ;  /* 0x0000e400ff087b82 */ /* 0x000e620000000a00 */
[----:B------:R-:W2:Y:S01]  /*0780*/  LDCU UR5, c[0x0][0x364] ;  /* 0x00006c80ff0577ac */ /* 0x000ea20008000800 */
[----:B0-----:R-:W-:Y:S02]  /*0790*/  IMAD R2, R2, UR4, R7 ;  /* 0x0000000402027c24 */ /* 0x001fe4000f8e0207 */
[----:B--2---:R-:W-:-:S04]  /*07a0*/  IMAD R0, R3, UR5, R0 ;  /* 0x0000000503007c24 */ /* 0x004fc8000f8e0200 */
[----:B------:R-:W-:-:S04]  /*07b0*/  IMAD R3, R0, R5, R2 ;  /* 0x0000000500037224 */ /* 0x000fc800078e0202 */
[----:B-1----:R-:W-:-:S05]  /*07c0*/  IMAD.WIDE R2, R3, 0x4, R8 ;  /* 0x0000000403027825 */ /* 0x002fca00078e0208 */
[----:B------:R-:W-:Y:S01]  /*07d0*/  STG.E desc[UR8][R2.64], R19 ;  /* 0x0000001302007986 */ /* 0x000fe2000c101908 */
[----:B------:R-:W-:Y:S05]  /*07e0*/  EXIT ;  /* 0x000000000000794d */ /* 0x000fea0003800000 */
.L_x_2:
[----:B------:R-:W-:-:S00]  /*07f0*/  BRA `(.L_x_2) ;  /* 0xfffffffc00fc7947 */ /* 0x000fc0000383ffff */
[----:B------:R-:W-:-:S00]  /*0800*/  NOP ;  /* 0x0000000000007918 */ /* 0x000fc00000000000 */
[----:B------:R-:W-:-:S00]  /*0810*/  NOP ;  /* 0x0000000000007918 */ /* 0x000fc00000000000 */
[----:B------:R-:W-:-:S00]  /*0820*/  NOP ;  /* 0x0000000000007918 */ /* 0x000fc00000000000 */
[----:B------:R-:W-:-:S00]  /*0830*/  NOP ;  /* 0x0000000000007918 */ /* 0x000fc00000000000 */
[----:B------:R-:W-:-:S00]  /*0840*/  NOP ;  /* 0x0000000000007918 */ /* 0x000fc00000000000 */
[----:B------:R-:W-:-:S00]  /*0850*/  NOP ;  /* 0x0000000000007918 */ /* 0x000fc00000000000 */
[----:B------:R-:W-:-:S00]  /*0860*/  NOP ;  /* 0x0000000000007918 */ /* 0x000fc00000000000 */
[----:B------:R-:W-:-:S00]  /*0870*/  NOP ;  /* 0x0000000000007918 */ /* 0x000fc00000000000 */
.L_x_8:


//--------------------- .text._Z17matrix_operationsPiS_S_im --------------------------
	.section	.text._Z17matrix_operationsPiS_S_im,"ax",@progbits
	.align	128
        .global         _Z17matrix_operationsPiS_S_im
        .type           _Z17matrix_operationsPiS_S_im,@function
        .size           _Z17matrix_operationsPiS_S_im,(.L_x_9 - _Z17matrix_operationsPiS_S_im)
        .other          _Z17matrix_operationsPiS_S_im,@"STO_CUDA_ENTRY STV_DEFAULT"
_Z17matrix_operationsPiS_S_im:
.text._Z17matrix_operationsPiS_S_im:
[----:B------:R-:W-:Y:S08]  /*0000*/  LDC R1, c[0x0][0x37c] ;  /* 0x0000df00ff017b82 */ /* 0x000ff00000000800 */
[----:B------:R-:W0:Y:S01]  /*0010*/  LDC R0, c[0x0][0x398] ;  /* 0x0000e600ff007b82 */ /* 0x000e220000000800 */
[----:B------:R-:W1:Y:S01]  /*0020*/  S2R R2, SR_TID.X ;  /* 0x0000000000027919 */ /* 0x000e620000002100 */
[----:B------:R-:W2:Y:S01]  /*0030*/  LDCU.64 UR6, c[0x0][0x358] ;  /* 0x00006b00ff0677ac */ /* 0x000ea20008000a00 */
[----:B------:R-:W-:Y:S01]  /*0040*/  HFMA2 R18, -RZ, RZ, 0, 0 ;  /* 0x00000000ff127431 */ /* 0x000fe200000001ff */
[----:B------:R-:W3:Y:S04]  /*0050*/  S2R R4, SR_TID.Y ;  /* 0x0000000000047919 */ /* 0x000ee80000002200 */
[----:B------:R-:W1:Y:S08]  /*0060*/  S2UR UR4, SR_CTAID.X ;  /* 0x00000000000479c3 */ /* 0x000e700000002500 */
[----:B------:R-:W1:Y:S08]  /*0070*/  LDC R3, c[0x0][0x360] ;  /* 0x0000d800ff037b82 */ /* 0x000e700000000800 */
[----:B------:R-:W3:Y:S01]  /*0080*/  S2UR UR5, SR_CTAID.Y ;  /* 0x00000000000579c3 */ /* 0x000ee20000002600 */
[----:B0-----:R-:W-:-:S07]  /*0090*/  ISETP.GE.AND P0, PT, R0, 0x1, PT ;  /* 0x000000010000780c */ /* 0x001fce0003f06270 */
[----:B------:R-:W3:Y:S08]  /*00a0*/  LDC R5, c[0x0][0x364] ;  /* 0x0000d900ff057b82 */ /* 0x000ef00000000800 */
[----:B------:R-:W0:Y:S01]  /*00b0*/  LDC.64 R6, c[0x0][0x3a0] ;  /* 0x0000e800ff067b82 */ /* 0x000e220000000a00 */
[----:B-1----:R-:W-:Y:S02]  /*00c0*/  IMAD R2, R3, UR4, R2 ;  /* 0x0000000403027c24 */ /* 0x002fe4000f8e0202 */
[----:B---3--:R-:W-:Y:S01]  /*00d0*/  IMAD R3, R5, UR5, R4 ;  /* 0x0000000505037c24 */ /* 0x008fe2000f8e0204 */
[----:B0-----:R-:W-:Y:S01]  /*00e0*/  SHF.R.U64 R5, R6, 0x2, R7 ;  /* 0x0000000206057819 */ /* 0x001fe20000001207 */
[----:B--2---:R-:W-:Y:S06]  /*00f0*/  @!P0 BRA `(.L_x_3) ;  /* 0x0000000400f88947 */ /* 0x004fec0003800000 */
[C---:B------:R-:W-:Y:S01]  /*0100*/  ISETP.GE.U32.AND P1, PT, R0.reuse, 0x8, PT ;  /* 0x000000080000780c */ /* 0x040fe20003f26070 */
[----:B------:R-:W-:Y:S01]  /*0110*/  IMAD R7, R3, R5, RZ ;  /* 0x0000000503077224 */ /* 0x000fe200078e02ff */
[----:B------:R-:W-:Y:S01]  /*0120*/  LOP3.LUT R6, R0, 0x7, RZ, 0xc0, !PT ;  /* 0x0000000700067812 */ /* 0x000fe200078ec0ff */
[----:B------:R-:W-:Y:S01]  /*0130*/  IMAD.MOV.U32 R18, RZ, RZ, RZ ;  /* 0x000000ffff127224 */ /* 0x000fe200078e00ff */
[----:B------:R-:W-:Y:S02]  /*0140*/  MOV R8, RZ ;  /* 0x000000ff00087202 */ /* 0x000fe40000000f00 */
[----:B------:R-:W-:-:S07]  /*0150*/  ISETP.NE.AND P0, PT, R6, RZ, PT ;  /* 0x000000ff0600720c */ /* 0x000fce0003f05270 */
[----:B------:R-:W-:Y:S06]  /*0160*/  @!P1 BRA `(.L_x_4) ;  /* 0x0000000000e89947 */ /* 0x000fec0003800000 */
[----:B------:R-:W0:Y:S01]  /*0170*/  LDCU.64 UR4, c[0x0][0x380] ;  /* 0x00007000ff0477ac */ /* 0x000e220008000a00 */
[----:B------:R-:W-:Y:S01]  /*0180*/  LOP3.LUT R8, R0, 0x7ffffff8, RZ, 0xc0, !PT ;  /* 0x7ffffff800087812 */ /* 0x000fe200078ec0ff */
[----:B------:R-:W-:Y:S01]  /*0190*/  IMAD.MOV.U32 R4, RZ, RZ, R7 ;  /* 0x000000ffff047224 */ /* 0x000fe200078e0007 */
[--C-:B------:R-:W-:Y:S02]  /*01a0*/  SHF.R.S64 R9, RZ, 0x1e, R5.reuse ;  /* 0x0000001eff097819 */ /* 0x100fe40000001005 */
[----:B------:R-:W-:Y:S01]  /*01b0*/  SHF.R.S32.HI R10, RZ, 0x1e, R5 ;  /* 0x0000001eff0a7819 */ /* 0x000fe20000011405 */
[----:B------:R-:W-:Y:S01]  /*01c0*/  IMAD.MOV R11, RZ, RZ, -R8 ;  /* 0x000000ffff0b7224 */ /* 0x000fe200078e0a08 */
[----:B------:R-:W-:Y:S02]  /*01d0*/  MOV R18, RZ ;  /* 0x000000ff00127202 */ /* 0x000fe40000000f00 */
[----:B------:R-:W-:Y:S01]  /*01e0*/  MOV R24, R2 ;  /* 0x0000000200187202 */ /* 0x000fe20000000f00 */
[----:B0-----:R-:W-:-:S04]  /*01f0*/  UIADD3 UR4, UP0, UPT, UR4, 0x10, URZ ;  /* 0x0000001004047890 */ /* 0x001fc8000ff1e0ff */
[----:B------:R-:W-:-:S12]  /*0200*/  UIADD3.X UR5, UPT, UPT, URZ, UR5, URZ, UP0, !UPT ;  /* 0x00000005ff057290 */ /* 0x000fd800087fe4ff */
.L_x_5:
[----:B------:R-:W0:Y:S01]  /*0210*/  LDC.64 R16, c[0x0][0x388] ;  /* 0x0000e200ff107b82 */ /* 0x000e220000000a00 */
[----:B------:R-:W-:Y:S01]  /*0220*/  MOV R12, UR4 ;  /* 0x00000004000c7c02 */ /* 0x000fe20008000f00 */
[----:B------:R-:W-:-:S04]  /*0230*/  IMAD.U32 R13, RZ, RZ, UR5 ;  /* 0x00000005ff0d7e24 */ /* 0x000fc8000f8e00ff */
[----:B------:R-:W-:-:S05]  /*0240*/  IMAD.WIDE R12, R4, 0x4, R12 ;  /* 0x00000004040c7825 */ /* 0x000fca00078e020c */
[----:B------:R-:W2:Y:S04]  /*0250*/  LDG.E R19, desc[UR6][R12.64+-0x10] ;  /* 0xfffff0060c137981 */ /* 0x000ea8000c1e1900 */
[----:B------:R-:W3:Y:S04]  /*0260*/  LDG.E R25, desc[UR6][R12.64+-0xc] ;  /* 0xfffff4060c197981 */ /* 0x000ee8000c1e1900 */
[----:B------:R-:W4:Y:S04]  /*0270*/  LDG.E R27, desc[UR6][R12.64+-0x8] ;  /* 0xfffff8060c1b7981 */ /* 0x000f28000c1e1900 */
[----:B------:R-:W5:Y:S01]  /*0280*/  LDG.E R29, desc[UR6][R12.64] ;  /* 0x000000060c1d7981 */ /* 0x000f62000c1e1900 */
[----:B0-----:R-:W-:-:S03]  /*0290*/  IMAD.WIDE R16, R24, 0x4, R16 ;  /* 0x0000000418107825 */ /* 0x001fc600078e0210 */
[-C--:B------:R-:W-:Y:S02]  /*02a0*/  IADD3 R20, P1, PT, R16, R9.reuse, RZ ;  /* 0x0000000910147210 */ /* 0x080fe40007f3e0ff */
[----:B------:R0:W2:Y:S02]  /*02b0*/  LDG.E R26, desc[UR6][R16.64] ;  /* 0x00000006101a7981 */ /* 0x0000a4000c1e1900 */
[----:B------:R-:W-:Y:S02]  /*02c0*/  IADD3.X R21, PT, PT, R17, R10, RZ, P1, !PT ;  /* 0x0000000a11157210 */ /* 0x000fe40000ffe4ff */
[----:B------:R-:W-:-:S03]  /*02d0*/  IADD3 R22, P1, PT, R20, R9, RZ ;  /* 0x0000000914167210 */ /* 0x000fc60007f3e0ff */
[----:B------:R-:W3:Y:S02]  /*02e0*/  LDG.E R20, desc[UR6][R20.64] ;  /* 0x0000000614147981 */ /* 0x000ee4000c1e1900 */
[----:B------:R-:W-:-:S05]  /*02f0*/  IMAD.X R23, R21, 0x1, R10, P1 ;  /* 0x0000000115177824 */ /* 0x000fca00008e060a */
[----:B------:R1:W4:Y:S01]  /*0300*/  LDG.E R28, desc[UR6][R22.64] ;  /* 0x00000006161c7981 */ /* 0x000322000c1e1900 */
[----:B------:R-:W-:-:S04]  /*0310*/  IADD3 R14, P1, PT, R22, R9, RZ ;  /* 0x00000009160e7210 */ /* 0x000fc80007f3e0ff */
[----:B------:R-:W-:Y:S02]  /*0320*/  IADD3.X R15, PT, PT, R23, R10, RZ, P1, !PT ;  /* 0x0000000a170f7210 */ /* 0x000fe40000ffe4ff */
[----:B0-----:R-:W-:-:S03]  /*0330*/  IADD3 R16, P1, PT, R14, R9, RZ ;  /* 0x000000090e107210 */ /* 0x001fc60007f3e0ff */
[----:B------:R-:W5:Y:S02]  /*0340*/  LDG.E R14, desc[UR6][R14.64] ;  /* 0x000000060e0e7981 */ /* 0x000f64000c1e1900 */
[----:B------:R-:W-:Y:S02]  /*0350*/  IMAD.X R17, R15, 0x1, R10, P1 ;  /* 0x000000010f117824 */ /* 0x000fe400008e060a */
[----:B--2---:R-:W-:Y:S01]  /*0360*/  IMAD R26, R19, R26, R18 ;  /* 0x0000001a131a7224 */ /* 0x004fe200078e0212 */
[-C--:B------:R-:W-:Y:S02]  /*0370*/  IADD3 R18, P1, PT, R16, R9.reuse, RZ ;  /* 0x0000000910127210 */ /* 0x080fe40007f3e0ff */
[----:B------:R-:W2:Y:S02]  /*0380*/  LDG.E R16, desc[UR6][R16.64] ;  /* 0x0000000610107981 */ /* 0x000ea4000c1e1900 */
[----:B------:R-:W-:Y:S01]  /*0390*/  IADD3.X R19, PT, PT, R17, R10, RZ, P1, !PT ;  /* 0x0000000a11137210 */ /* 0x000fe20000ffe4ff */
[----:B---3--:R-:W-:Y:S01]  /*03a0*/  IMAD R26, R25, R20, R26 ;  /* 0x00000014191a7224 */ /* 0x008fe200078e021a */
[-C--:B------:R-:W-:Y:S01]  /*03b0*/  IADD3 R20, P1, PT, R18, R9.reuse, RZ ;  /* 0x0000000912147210 */ /* 0x080fe20007f3e0ff */
[----:B------:R-:W5:Y:S04]  /*03c0*/  LDG.E R25, desc[UR6][R12.64+-0x4] ;  /* 0xfffffc060c197981 */ /* 0x000f68000c1e1900 */
[----:B------:R-:W-:Y:S01]  /*03d0*/  IMAD.X R21, R19, 0x1, R10, P1 ;  /* 0x0000000113157824 */ /* 0x000fe200008e060a */
[----:B-1----:R-:W-:Y:S01]  /*03e0*/  IADD3 R22, P1, PT, R20, R9, RZ ;  /* 0x0000000914167210 */ /* 0x002fe20007f3e0ff */
[----:B----4-:R-:W-:Y:S01]  /*03f0*/  IMAD R28, R27, R28, R26 ;  /* 0x0000001c1b1c7224 */ /* 0x010fe200078e021a */
[----:B------:R-:W3:Y:S04]  /*0400*/  LDG.E R18, desc[UR6][R18.64] ;  /* 0x0000000612127981 */ /* 0x000ee8000c1e1900 */
[----:B------:R-:W3:Y:S01]  /*0410*/  LDG.E R27, desc[UR6][R12.64+0x4] ;  /* 0x000004060c1b7981 */ /* 0x000ee2000c1e1900 */
[----:B------:R-:W-:-:S03]  /*0420*/  IADD3.X R23, PT, PT, R21, R10, RZ, P1, !PT ;  /* 0x0000000a15177210 */ /* 0x000fc60000ffe4ff */
[----:B------:R-:W4:Y:S04]  /*0430*/  LDG.E R15, desc[UR6][R20.64] ;  /* 0x00000006140f7981 */ /* 0x000f28000c1e1900 */
[----:B------:R-:W4:Y:S04]  /*0440*/  LDG.E R26, desc[UR6][R12.64+0x8] ;  /* 0x000008060c1a7981 */ /* 0x000f28000c1e1900 */
[----:B------:R-:W4:Y:S04]  /*0450*/  LDG.E R17, desc[UR6][R12.64+0xc] ;  /* 0x00000c060c117981 */ /* 0x000f28000c1e1900 */
[----:B------:R-:W4:Y:S01]  /*0460*/  LDG.E R22, desc[UR6][R22.64] ;  /* 0x0000000616167981 */ /* 0x000f22000c1e1900 */
[----:B------:R-:W-:-:S05]  /*0470*/  VIADD R11, R11, 0x8 ;  /* 0x000000080b0b7836 */ /* 0x000fca0000000000 */
[----:B------:R-:W-:Y:S01]  /*0480*/  ISETP.NE.AND P1, PT, R11, RZ, PT ;  /* 0x000000ff0b00720c */ /* 0x000fe20003f25270 */
[----:B------:R-:W-:Y:S01]  /*0490*/  VIADD R4, R4, 0x8 ;  /* 0x0000000804047836 */ /* 0x000fe20000000000 */
[----:B------:R-:W-:Y:S01]  /*04a0*/  LEA R24, R5, R24, 0x3 ;  /* 0x0000001805187211 */ /* 0x000fe200078e18ff */
[----:B-----5:R-:W-:-:S04]  /*04b0*/  IMAD R14, R25, R14, R28 ;  /* 0x0000000e190e7224 */ /* 0x020fc800078e021c */
[----:B--2---:R-:W-:-:S04]  /*04c0*/  IMAD R14, R29, R16, R14 ;  /* 0x000000101d0e7224 */ /* 0x004fc800078e020e */
[----:B---3--:R-:W-:-:S04]  /*04d0*/  IMAD R14, R27, R18, R14 ;  /* 0x000000121b0e7224 */ /* 0x008fc800078e020e */
[----:B----4-:R-:W-:-:S04]  /*04e0*/  IMAD R14, R26, R15, R14 ;  /* 0x0000000f1a0e7224 */ /* 0x010fc800078e020e */
[----:B------:R-:W-:Y:S01]  /*04f0*/  IMAD R18, R17, R22, R14 ;  /* 0x0000001611127224 */ /* 0x000fe200078e020e */
[----:B------:R-:W-:Y:S06]  /*0500*/  @P1 BRA `(.L_x_5) ;  /* 0xfffffffc00401947 */ /* 0x000fec000383ffff */
.L_x_4:
[----:B------:R-:W-:Y:S05]  /*0510*/  @!P0 BRA `(.L_x_3) ;  /* 0x0000000000f08947 */ /* 0x000fea0003800000 */
[----:B------:R-:W-:Y:S02]  /*0520*/  ISETP.GE.U32.AND P1, PT, R6, 0x4, PT ;  /* 0x000000040600780c */ /* 0x000fe40003f26070 */
[----:B------:R-:W-:-:S04]  /*0530*/  LOP3.LUT R4, R0, 0x3, RZ, 0xc0, !PT ;  /* 0x0000000300047812 */ /* 0x000fc800078ec0ff */
[----:B------:R-:W-:-:S07]  /*0540*/  ISETP.NE.AND P0, PT, R4, RZ, PT ;  /* 0x000000ff0400720c */ /* 0x000fce0003f05270 */
[----:B------:R-:W-:Y:S06]  /*0550*/  @!P1 BRA `(.L_x_6) ;  /* 0x00000000006c9947 */ /* 0x000fec0003800000 */
[----:B------:R-:W0:Y:S01]  /*0560*/  LDC.64 R20, c[0x0][0x388] ;  /* 0x0000e200ff147b82 */ /* 0x000e220000000a00 */
[----:B------:R-:W-:Y:S01]  /*0570*/  IMAD R9, R8, R5, R2 ;  /* 0x0000000508097224 */ /* 0x000fe200078e0202 */
[--C-:B------:R-:W-:Y:S02]  /*0580*/  SHF.R.S64 R17, RZ, 0x1e, R5.reuse ;  /* 0x0000001eff117819 */ /* 0x100fe40000001005 */
[----:B------:R-:W-:-:S04]  /*0590*/  SHF.R.S32.HI R19, RZ, 0x1e, R5 ;  /* 0x0000001eff137819 */ /* 0x000fc80000011405 */
[----:B------:R-:W1:Y:S01]  /*05a0*/  LDC.64 R14, c[0x0][0x380] ;  /* 0x0000e000ff0e7b82 */ /* 0x000e620000000a00 */
[----:B0-----:R-:W-:Y:S01]  /*05b0*/  IMAD.WIDE R20, R9, 0x4, R20 ;  /* 0x0000000409147825 */ /* 0x001fe200078e0214 */
[----:B------:R-:W-:Y:S02]  /*05c0*/  IADD3 R9, PT, PT, R7, R8, RZ ;  /* 0x0000000807097210 */ /* 0x000fe40007ffe0ff */
[----:B------:R-:W-:-:S03]  /*05d0*/  IADD3 R10, P2, PT, R20, R17, RZ ;  /* 0x00000011140a7210 */ /* 0x000fc60007f5e0ff */
[----:B------:R-:W2:Y:S01]  /*05e0*/  LDG.E R20, desc[UR6][R20.64] ;  /* 0x0000000614147981 */ /* 0x000ea2000c1e1900 */
[----:B-1----:R-:W-:Y:S01]  /*05f0*/  IMAD.WIDE R14, R9, 0x4, R14 ;  /* 0x00000004090e7825 */ /* 0x002fe200078e020e */
[----:B------:R-:W-:-:S03]  /*0600*/  IADD3 R12, P1, PT, R10, R17, RZ ;  /* 0x000000110a0c7210 */ /* 0x000fc60007f3e0ff */
[----:B------:R-:W-:Y:S01]  /*0610*/  IMAD.X R11, R21, 0x1, R19, P2 ;  /* 0x00000001150b7824 */ /* 0x000fe200010e0613 */
[----:B------:R-:W2:Y:S01]  /*0620*/  LDG.E R9, desc[UR6][R14.64] ;  /* 0x000000060e097981 */ /* 0x000ea2000c1e1900 */
[----:B------:R-:W-:-:S03]  /*0630*/  IADD3 R16, P2, PT, R12, R17, RZ ;  /* 0x000000110c107210 */ /* 0x000fc60007f5e0ff */
[----:B------:R-:W-:Y:S01]  /*0640*/  IADD3.X R13, PT, PT, R11, R19, RZ, P1, !PT ;  /* 0x000000130b0d7210 */ /* 0x000fe20000ffe4ff */
[----:B------:R-:W3:Y:S04]  /*0650*/  LDG.E R10, desc[UR6][R10.64] ;  /* 0x000000060a0a7981 */ /* 0x000ee8000c1e1900 */
[----:B------:R-:W3:Y:S01]  /*0660*/  LDG.E R6, desc[UR6][R14.64+0x4] ;  /* 0x000004060e067981 */ /* 0x000ee2000c1e1900 */
[----:B------:R-:W-:-:S03]  /*0670*/  IMAD.X R17, R13, 0x1, R19, P2 ;  /* 0x000000010d117824 */ /* 0x000fc600010e0613 */
[----:B------:R-:W4:Y:S04]  /*0680*/  LDG.E R12, desc[UR6][R12.64] ;  /* 0x000000060c0c7981 */ /* 0x000f28000c1e1900 */
[----:B------:R-:W4:Y:S04]  /*0690*/  LDG.E R19, desc[UR6][R14.64+0x8] ;  /* 0x000008060e137981 */ /* 0x000f28000c1e1900 */
[----:B------:R-:W5:Y:S04]  /*06a0*/  LDG.E R23, desc[UR6][R14.64+0xc] ;  /* 0x00000c060e177981 */ /* 0x000f68000c1e1900 */
[----:B------:R-:W5:Y:S01]  /*06b0*/  LDG.E R16, desc[UR6][R16.64] ;  /* 0x0000000610107981 */ /* 0x000f62000c1e1900 */
[----:B------:R-:W-:Y:S01]  /*06c0*/  IADD3 R8, PT, PT, R8, 0x4, RZ ;  /* 0x0000000408087810 */ /* 0x000fe20007ffe0ff */
[----:B--2---:R-:W-:-:S04]  /*06d0*/  IMAD R9, R9, R20, R18 ;  /* 0x0000001409097224 */ /* 0x004fc800078e0212 */
[----:B---3--:R-:W-:-:S04]  /*06e0*/  IMAD R6, R6, R10, R9 ;  /* 0x0000000a06067224 */ /* 0x008fc800078e0209 */
[----:B----4-:R-:W-:-:S04]  /*06f0*/  IMAD R6, R19, R12, R6 ;  /* 0x0000000c13067224 */ /* 0x010fc800078e0206 */
[----:B-----5:R-:W-:-:S07]  /*0700*/  IMAD R18, R23, R16, R6 ;  /* 0x0000001017127224 */ /* 0x020fce00078e0206 */
.L_x_6:
[----:B------:R-:W-:Y:S05]  /*0710*/  @!P0 BRA `(.L_x_3) ;  /* 0x0000000000708947 */ /* 0x000fea0003800000 */
[----:B------:R-:W0:Y:S01]  /*0720*/  LDC.64 R16, c[0x0][0x388] ;  /* 0x0000e200ff107b82 */ /* 0x000e220000000a00 */
[----:B------:R-:W-:Y:S02]  /*0730*/  ISETP.NE.AND P0, PT, R4, 0x1, PT ;  /* 0x000000010400780c */ /* 0x000fe40003f05270 */
[----:B------:R-:W-:-:S04]  /*0740*/  LOP3.LUT R0, R0, 0x1, RZ, 0xc0, !PT ;  /* 0x0000000100007812 */ /* 0x000fc800078ec0ff */
[----:B------:R-:W-:Y:S01]  /*0750*/  ISETP.NE.U32.AND P1, PT, R0, 0x1, PT ;  /* 0x000000010000780c */ /* 0x000fe20003f25070 */
[----:B------:R-:W1:Y:S06]  /*0760*/  LDC.64 R14, c[0x0][0x380] ;  /* 0x0000e000ff0e7b82 */ /* 0x000e6c0000000a00 */
[C---:B------:R-:W-:Y:S02]  /*0770*/  @P0 IMAD R19, R8.reuse, R5, R2 ;  /* 0x0000000508130224 */ /* 0x040fe400078e0202 */
[----:B------:R-:W2:Y:S01]  /*0780*/  LDC.64 R12, c[0x0][0x380] ;  /* 0x0000e000ff0c7b82 */ /* 0x000ea20000000a00 */
[----:B------:R-:W-:Y:S01]  /*0790*/  @P0 IMAD.IADD R9, R7, 0x1, R8 ;  /* 0x0000000107090824 */ /* 0x000fe200078e0208 */
[----:B------:R-:W-:-:S06]  /*07a0*/  @P0 IADD3 R8, PT, PT, R8, 0x2, RZ ;  /* 0x0000000208080810 */ /* 0x000fcc0007ffe0ff */
[----:B------:R-:W3:Y:S01]  /*07b0*/  LDC.64 R10, c[0x0][0x388] ;  /* 0x0000e200ff0a7b82 */ /* 0x000ee20000000a00 */
[----:B0-----:R-:W-:Y:S01]  /*07c0*/  @P0 IMAD.WIDE R16, R19, 0x4, R16 ;  /* 0x0000000413100825 */ /* 0x001fe200078e0210 */
[----:B------:R-:W-:-:S04]  /*07d0*/  @P0 SHF.R.S64 R19, RZ, 0x1e, R5 ;  /* 0x0000001eff130819 */ /* 0x000fc80000001005 */
[----:B------:R-:W-:Y:S01]  /*07e0*/  @P0 IADD3 R6, P2, PT, R16, R19, RZ ;  /* 0x0000001310060210 */ /* 0x000fe20007f5e0ff */
[----:B------:R-:W-:Y:S01]  /*07f0*/  @!P1 IMAD R19, R8, R5, R2 ;  /* 0x0000000508139224 */ /* 0x000fe200078e0202 */
[----:B------:R-:W4:Y:S01]  /*0800*/  @P0 LDG.E R16, desc[UR6][R16.64] ;  /* 0x0000000610100981 */ /* 0x000f22000c1e1900 */
[----:B-1----:R-:W-:-:S04]  /*0810*/  @P0 IMAD.WIDE R14, R9, 0x4, R14 ;  /* 0x00000004090e0825 */ /* 0x002fc800078e020e */
[----:B------:R-:W-:Y:S01]  /*0820*/  @!P1 IMAD.IADD R9, R7, 0x1, R8 ;  /* 0x0000000107099824 */ /* 0x000fe200078e0208 */
[----:B------:R-:W-:Y:S01]  /*0830*/  @P0 LEA.HI.X.SX32 R7, R5, R17, 0x2, P2 ;  /* 0x0000001105070211 */ /* 0x000fe200010f16ff */
[----:B------:R-:W4:Y:S02]  /*0840*/  @P0 LDG.E R21, desc[UR6][R14.64] ;  /* 0x000000060e150981 */ /* 0x000f24000c1e1900 */
[----:B--2---:R-:W-:Y:S02]  /*0850*/  @!P1 IMAD.WIDE R12, R9, 0x4, R12 ;  /* 0x00000004090c9825 */ /* 0x004fe400078e020c */
[----:B------:R-:W2:Y:S04]  /*0860*/  @P0 LDG.E R0, desc[UR6][R14.64+0x4] ;  /* 0x000004060e000981 */ /* 0x000ea8000c1e1900 */
[----:B------:R-:W2:Y:S01]  /*0870*/  @P0 LDG.E R6, desc[UR6][R6.64] ;  /* 0x0000000606060981 */ /* 0x000ea2000c1e1900 */
[----:B---3--:R-:W-:-:S03]  /*0880*/  @!P1 IMAD.WIDE R10, R19, 0x4, R10 ;  /* 0x00000004130a9825 */ /* 0x008fc600078e020a */
[----:B------:R-:W3:Y:S04]  /*0890*/  @!P1 LDG.E R13, desc[UR6][R12.64] ;  /* 0x000000060c0d9981 */ /* 0x000ee8000c1e1900 */
[----:B------:R-:W3:Y:S01]  /*08a0*/  @!P1 LDG.E R10, desc[UR6][R10.64] ;  /* 0x000000060a0a9981 */ /* 0x000ee2000c1e1900 */
[----:B----4-:R-:W-:-:S04]  /*08b0*/  @P0 IMAD R21, R21, R16, R18 ;  /* 0x0000001015150224 */ /* 0x010fc800078e0212 */
[----:B--2---:R-:W-:-:S04]  /*08c0*/  @P0 IMAD R18, R0, R6, R21 ;  /* 0x0000000600120224 */ /* 0x004fc800078e0215 */
[----:B---3--:R-:W-:-:S07]  /*08d0*/  @!P1 IMAD R18, R13, R10, R18 ;  /* 0x0000000a0d129224 */ /* 0x008fce00078e0212 */
.L_x_3:
[----:B------:R-:W0:Y:S01]  /*08e0*/  LDC.64 R6, c[0x0][0x390] ;  /* 0x0000e400ff067b82 */ /* 0x000e220000000a00 */
[----:B------:R-:W-:-:S04]  /*08f0*/  IMAD R3, R3, R5, R2 ;  /* 0x0000000503037224 */ /* 0x000fc800078e0202 */
[----:B0-----:R-:W-:-:S05]  /*0900*/  IMAD.WIDE R2, R3, 0x4, R6 ;  /* 0x0000000403027825 */ /* 0x001fca00078e0206 */
[----:B------:R-:W-:Y:S01]  /*0910*/  STG.E desc[UR6][R2.64], R18 ;  /* 0x0000001202007986 */ /* 0x000fe2000c101906 */
[----:B------:R-:W-:Y:S05]  /*0920*/  EXIT ;  /* 0x000000000000794d */ /* 0x000fea0003800000 */
.L_x_7:
        /* <DEDUP_REMOVED lines=13> */
.L_x_9:


//--------------------- .nv.shared._Z47matrix_operations_with_shared_memory_and_tilingPiS_S_im --------------------------
	.section	.nv.shared._Z47matrix_operations_with_shared_memory_and_tilingPiS_S_im,"aw",@nobits
	.sectionflags	@""
	.align	4
.nv.shared._Z47matrix_operations_with_shared_memory_and_tilingPiS_S_im:
	.zero		9216


//--------------------- .nv.shared.reserved.0     --------------------------
	.section	.nv.shared.reserved.0,"aw",@nobits
	.weak		__nv_reservedSMEM_offset_0_alias
	.size		__nv_reservedSMEM_offset_0_alias, 0, 64
	.other		__nv_reservedSMEM_offset_0_alias,@"STO_CUDA_RESERVED_SHARED STV_DEFAULT"
__nv_reservedSMEM_offset_0_alias:
	.zero		0
	.zero		64


//--------------------- .nv.constant0._Z47matrix_operations_with_shared_memory_and_tilingPiS_S_im --------------------------
	.section	.nv.constant0._Z47matrix_operations_with_shared_memory_and_tilingPiS_S_im,"a",@progbits
	.sectionflags	@""
	.align	4
.nv.constant0._Z47matrix_operations_with_shared_memory_and_tilingPiS_S_im:
	.zero		936


//--------------------- .nv.constant0._Z17matrix_operationsPiS_S_im --------------------------
	.section	.nv.constant0._Z17matrix_operationsPiS_S_im,"a",@progbits
	.sectionflags	@""
	.align	4
.nv.constant0._Z17matrix_operationsPiS_S_im:
	.zero		936


//--------------------- SYMBOLS --------------------------

	.type		.nv.reservedSmem.offset0,@object
	.size		.nv.reservedSmem.offset0,0x4
	.type		.nv.reservedSmem.cap,@object
	.size		.nv.reservedSmem.cap,0x4
